	.headerflags	@"EF_CUDA_TEXMODE_UNIFIED EF_CUDA_64BIT_ADDRESS EF_CUDA_ACCELERATORS EF_CUDA_SM90 EF_CUDA_VIRTUAL_SM(EF_CUDA_SM90)"
	.elftype	@"ET_EXEC"


//--------------------- .nv.info                  --------------------------
	.section	.nv.info,"",@"SHT_CUDA_INFO"
	.align	4


	//----- nvinfo : EIATTR_REGCOUNT
	.align		4
        /*0000*/ 	.byte	0x04, 0x2f
        /*0002*/ 	.short	(.L_1 - .L_0)
	.align		4
.L_0:
        /*0004*/ 	.word	index@(triton_poi_fused_mul_0)
        /*0008*/ 	.word	0x00000008


	//----- nvinfo : EIATTR_MIN_STACK_SIZE
	.align		4
.L_1:
        /*000c*/ 	.byte	0x04, 0x12
        /*000e*/ 	.short	(.L_3 - .L_2)
	.align		4
.L_2:
        /*0010*/ 	.word	index@(triton_poi_fused_mul_0)
        /*0014*/ 	.word	0x00000000


	//----- nvinfo : EIATTR_FRAME_SIZE
	.align		4
.L_3:
        /*0018*/ 	.byte	0x04, 0x11
        /*001a*/ 	.short	(.L_5 - .L_4)
	.align		4
.L_4:
        /*001c*/ 	.word	index@(triton_poi_fused_mul_0)
        /*0020*/ 	.word	0x00000000


	//----- nvinfo : EIATTR_MIN_STACK_SIZE
	.align		4
.L_5:
        /*0024*/ 	.byte	0x04, 0x12
        /*0026*/ 	.short	(.L_7 - .L_6)
	.align		4
.L_6:
        /*0028*/ 	.word	index@(triton_poi_fused_mul_0)
        /*002c*/ 	.word	0x00000000
.L_7:


//--------------------- .nv.info.triton_poi_fused_mul_0 --------------------------
	.section	.nv.info.triton_poi_fused_mul_0,"",@"SHT_CUDA_INFO"
	.sectionflags	@""
	.align	4


	//----- nvinfo : EIATTR_CUDA_API_VERSION
	.align		4
        /*0000*/ 	.byte	0x04, 0x37
        /*0002*/ 	.short	(.L_9 - .L_8)
.L_8:
        /*0004*/ 	.word	0x0000007c


	//----- nvinfo : EIATTR_KPARAM_INFO
	.align		4
.L_9:
        /*0008*/ 	.byte	0x04, 0x17
        /*000a*/ 	.short	(.L_11 - .L_10)
.L_10:
        /*000c*/ 	.word	0x00000000
        /*0010*/ 	.short	0x0001
        /*0012*/ 	.short	0x0008
        /*0014*/ 	.byte	0x00, 0xf0, 0x11, 0x00


	//----- nvinfo : EIATTR_KPARAM_INFO
	.align		4
.L_11:
        /*0018*/ 	.byte	0x04, 0x17
        /*001a*/ 	.short	(.L_13 - .L_12)
.L_12:
        /*001c*/ 	.word	0x00000000
        /*0020*/ 	.short	0x0000
        /*0022*/ 	.short	0x0000
        /*0024*/ 	.byte	0x00, 0xf4, 0x21, 0x00


	//----- nvinfo : EIATTR_SPARSE_MMA_MASK
	.align		4
.L_13:
        /*0028*/ 	.byte	0x03, 0x50
        /*002a*/ 	.short	0x0000


	//----- nvinfo : EIATTR_MAXREG_COUNT
	.align		4
        /*002c*/ 	.byte	0x03, 0x1b
        /*002e*/ 	.short	0x00ff


	//----- nvinfo : EIATTR_EXIT_INSTR_OFFSETS
	.align		4
        /*0030*/ 	.byte	0x04, 0x1c
        /*0032*/ 	.short	(.L_15 - .L_14)


	//   ....[0]....
.L_14:
        /*0034*/ 	.word	0x00000090


	//   ....[1]....
        /*0038*/ 	.word	0x000000d0


	//----- nvinfo : EIATTR_REQNTID
	.align		4
.L_15:
        /*003c*/ 	.byte	0x04, 0x10
        /*003e*/ 	.short	(.L_17 - .L_16)
.L_16:
        /*0040*/ 	.word	0x00000020
        /*0044*/ 	.word	0x00000001
        /*0048*/ 	.word	0x00000001


	//----- nvinfo : EIATTR_CBANK_PARAM_SIZE
	.align		4
.L_17:
        /*004c*/ 	.byte	0x03, 0x19
        /*004e*/ 	.short	0x000c


	//----- nvinfo : EIATTR_PARAM_CBANK
	.align		4
        /*0050*/ 	.byte	0x04, 0x0a
        /*0052*/ 	.short	(.L_19 - .L_18)
	.align		4
.L_18:
        /*0054*/ 	.word	index@(.nv.constant0.triton_poi_fused_mul_0)
        /*0058*/ 	.short	0x0210
        /*005a*/ 	.short	0x000c


	//----- nvinfo : EIATTR_SW_WAR
	.align		4
.L_19:
        /*005c*/ 	.byte	0x04, 0x36
        /*005e*/ 	.short	(.L_21 - .L_20)
.L_20:
        /*0060*/ 	.word	0x00000008
.L_21:


//--------------------- .nv.callgraph             --------------------------
	.section	.nv.callgraph,"",@"SHT_CUDA_CALLGRAPH"
	.align	4
	.sectionentsize	8
	.align		4
        /*0000*/ 	.word	0x00000000
	.align		4
        /*0004*/ 	.word	0xffffffff
	.align		4
        /*0008*/ 	.word	0x00000000
	.align		4
        /*000c*/ 	.word	0xfffffffe
	.align		4
        /*0010*/ 	.word	0x00000000
	.align		4
        /*0014*/ 	.word	0xfffffffd
	.align		4
        /*0018*/ 	.word	0x00000000
	.align		4
        /*001c*/ 	.word	0xfffffffc


//--------------------- .text.triton_poi_fused_mul_0 --------------------------
	.section	.text.triton_poi_fused_mul_0,"ax",@progbits
	.align	128
        .global         triton_poi_fused_mul_0
        .type           triton_poi_fused_mul_0,@function
        .size           triton_poi_fused_mul_0,(.L_x_1 - triton_poi_fused_mul_0)
        .other          triton_poi_fused_mul_0,@"STO_CUDA_ENTRY STV_DEFAULT"
triton_poi_fused_mul_0:
.text.triton_poi_fused_mul_0:
[----:B------:R-:W0:Y:S02]  /*0000*/  LDC R1, c[0x0][0x28] ;  /* 0x00000a00ff017b82 */ /* 0x000e240000000800 */
[----:B------:R-:W1:Y:S01]  /*0010*/  S2R R4, SR_TID.X ;  /* 0x0000000000047919 */ /* 0x000e620000002100 */
[----:B------:R-:W2:Y:S01]  /*0020*/  LDC.64 R2, c[0x0][0x210] ;  /* 0x00008400ff027b82 */ /* 0x000ea20000000a00 */
[----:B------:R-:W3:Y:S01]  /*0030*/  S2R R5, SR_CTAID.X ;  /* 0x0000000000057919 */ /* 0x000ee20000002500 */
[C---:B-1----:R-:W-:Y:S02]  /*0040*/  LOP3.LUT R0, R4.reuse, 0xf, RZ, 0xc0, !PT ;  /* 0x0000000f04007812 */ /* 0x042fe400078ec0ff */
[----:B------:R-:W-:-:S03]  /*0050*/  LOP3.LUT P0, RZ, R4, 0x10, RZ, 0xc0, !PT ;  /* 0x0000001004ff7812 */ /* 0x000fc6000780c0ff */
[----:B---3--:R-:W-:-:S04]  /*0060*/  IMAD R5, R5, 0x10, R0 ;  /* 0x0000001005057824 */ /* 0x008fc800078e0200 */
[C---:B--2---:R-:W-:Y:S01]  /*0070*/  IMAD.WIDE R2, R5.reuse, 0x4, R2 ;  /* 0x0000000405027825 */ /* 0x044fe200078e0202 */
[----:B------:R-:W-:-:S13]  /*0080*/  ISETP.LT.AND P0, PT, R5, 0x10, !P0 ;  /* 0x000000100500780c */ /* 0x000fda0004701270 */
[----:B------:R-:W-:Y:S05]  /*0090*/  @!P0 EXIT ;  /* 0x000000000000894d */ /* 0x000fea0003800000 */
[----:B------:R-:W-:Y:S01]  /*00a0*/  IMAD.MOV.U32 R5, RZ, RZ, 0x3f7fff58 ;  /* 0x3f7fff58ff057424 */ /* 0x000fe200078e00ff */
[----:B------:R-:W-:-:S04]  /*00b0*/  ULDC.64 UR4, c[0x0][0x208] ;  /* 0x0000820000047ab9 */ /* 0x000fc80000000a00 */
[----:B------:R-:W-:Y:S01]  /*00c0*/  STG.E desc[UR4][R2.64], R5 ;  /* 0x0000000502007986 */ /* 0x000fe2000c101904 */
[----:B------:R-:W-:Y:S05]  /*00d0*/  EXIT ;  /* 0x000000000000794d */ /* 0x000fea0003800000 */
.L_x_0:
[----:B------:R-:W-:-:S00]  /*00e0*/  BRA `(.L_x_0) ;  /* 0xfffffffc00fc7947 */ /* 0x000fc0000383ffff */
[----:B------:R-:W-:-:S00]  /*00f0*/  NOP ;  /* 0x0000000000007918 */ /* 0x000fc00000000000 */
        /* <DEDUP_REMOVED lines=8> */
.L_x_1:


//--------------------- .nv.constant0.triton_poi_fused_mul_0 --------------------------
	.section	.nv.constant0.triton_poi_fused_mul_0,"a",@progbits
	.sectionflags	@""
	.align	4
.nv.constant0.triton_poi_fused_mul_0:
	.zero		540
